//
// Generated by NVIDIA NVVM Compiler
//
// Compiler Build ID: CL-36424714
// Cuda compilation tools, release 13.0, V13.0.88
// Based on NVVM 20.0.0
//

.version 9.0
.target sm_100
.address_size 64

	// .globl	_Z8MMKerneli
.extern .func  (.param .b32 func_retval0) vprintf
(
	.param .b64 vprintf_param_0,
	.param .b64 vprintf_param_1
)
;
.global .align 1 .b8 $str[7] = {119, 111, 114, 108, 100, 10};

.visible .entry _Z8MMKerneli(
	.param .u32 _Z8MMKerneli_param_0
)
{
	.reg .b32 	%r<5>;
	.reg .b64 	%rd<3>;

	mov.u64 	%rd1, $str;
	cvta.global.u64 	%rd2, %rd1;
	{ // callseq 0, 0
	.param .b64 param0;
	st.param.b64 	[param0], %rd2;
	.param .b64 param1;
	st.param.b64 	[param1], 0;
	.param .b32 retval0;
	call.uni (retval0), 
	vprintf, 
	(
	param0, 
	param1
	);
	ld.param.b32 	%r1, [retval0];
	} // callseq 0
	{ // callseq 1, 0
	.param .b64 param0;
	st.param.b64 	[param0], %rd2;
	.param .b64 param1;
	st.param.b64 	[param1], 0;
	.param .b32 retval0;
	call.uni (retval0), 
	vprintf, 
	(
	param0, 
	param1
	);
	ld.param.b32 	%r3, [retval0];
	} // callseq 1
	ret;

}


// ===== COMPILED SASS (sm_100) =====

	.target	sm_100

	.elftype	@"ET_EXEC"


//--------------------- .note.nv.tkinfo           --------------------------
	.section	.note.nv.tkinfo,"",@"SHT_NOTE"
	.sectionflags	@"SHF_NOTE_NV_TKINFO"
	.tkinfo
        /*0018*/ 	.word	0x00000002
        /*0030*/ 	.string	""
        /*0030*/ 	.string	"ptxas"
        /*0030*/ 	.string	"Cuda compilation tools, release 13.0, V13.0.88"
        /*0030*/ 	.string	"Build cuda_13.0.r13.0/compiler.36424714_0"
        /*0030*/ 	.string	"-arch sm_100 -m 64 "



//--------------------- .note.nv.cuinfo           --------------------------
	.section	.note.nv.cuinfo,"",@"SHT_NOTE"
	.sectionflags	@"SHF_NOTE_NV_CUINFO"
        /*0018*/ 	.short	0x0002
        /*001a*/ 	.short	0x0064
        /*001c*/ 	.short	0x0082
	.zero		2


//--------------------- .nv.info                  --------------------------
	.section	.nv.info,"",@"SHT_CUDA_INFO"
	.align	4


	//----- nvinfo : EIATTR_REGCOUNT
	.align		4
        /*0000*/ 	.byte	0x04, 0x2f
        /*0002*/ 	.short	(.L_2 - .L_1)
	.align		4
.L_1:
        /*0004*/ 	.word	index@(_Z8MMKerneli)
        /*0008*/ 	.word	0x00000018


	//----- nvinfo : EIATTR_FRAME_SIZE
	.align		4
.L_2:
        /*000c*/ 	.byte	0x04, 0x11
        /*000e*/ 	.short	(.L_4 - .L_3)
	.align		4
.L_3:
        /*0010*/ 	.word	index@(_Z8MMKerneli)
        /*0014*/ 	.word	0x00000000


	//----- nvinfo : EIATTR_MIN_STACK_SIZE
	.align		4
.L_4:
        /*0018*/ 	.byte	0x04, 0x12
        /*001a*/ 	.short	(.L_6 - .L_5)
	.align		4
.L_5:
        /*001c*/ 	.word	index@(_Z8MMKerneli)
        /*0020*/ 	.word	0x00000000
.L_6:


//--------------------- .nv.compat                --------------------------
	.section	.nv.compat,"",@"SHT_CUDA_COMPAT_INFO"
	.align	4
        /*0000*/ 	.byte	0x02, 0x09, 0x00, 0x00, 0x02, 0x02, 0x01, 0x00, 0x02, 0x05, 0x05, 0x00, 0x03, 0x07, 0x01, 0x01
        /*0010*/ 	.byte	0x02, 0x03, 0x00, 0x00, 0x02, 0x06, 0x01, 0x00, 0x04, 0x0b, 0x08, 0x00, 0x09, 0x00, 0x00, 0x00
        /*0020*/ 	.byte	0x00, 0x00, 0x00, 0x00


//--------------------- .nv.info._Z8MMKerneli     --------------------------
	.section	.nv.info._Z8MMKerneli,"",@"SHT_CUDA_INFO"
	.sectionflags	@""
	.align	4


	//----- nvinfo : EIATTR_CUDA_API_VERSION
	.align		4
        /*0000*/ 	.byte	0x04, 0x37
        /*0002*/ 	.short	(.L_8 - .L_7)
.L_7:
        /*0004*/ 	.word	0x00000082


	//----- nvinfo : EIATTR_KPARAM_INFO
	.align		4
.L_8:
        /*0008*/ 	.byte	0x04, 0x17
        /*000a*/ 	.short	(.L_10 - .L_9)
.L_9:
        /*000c*/ 	.word	0x00000000
        /*0010*/ 	.short	0x0000
        /*0012*/ 	.short	0x0000
        /*0014*/ 	.byte	0x00, 0xf0, 0x11, 0x00


	//----- nvinfo : EIATTR_SPARSE_MMA_MASK
	.align		4
.L_10:
        /*0018*/ 	.byte	0x03, 0x50
        /*001a*/ 	.short	0x0000


	//----- nvinfo : EIATTR_MAXREG_COUNT
	.align		4
        /*001c*/ 	.byte	0x03, 0x1b
        /*001e*/ 	.short	0x00ff


	//----- nvinfo : EIATTR_EXTERNS
	.align		4
        /*0020*/ 	.byte	0x04, 0x0f
        /*0022*/ 	.short	(.L_12 - .L_11)


	//   ....[0]....
	.align		4
.L_11:
        /*0024*/ 	.word	index@(vprintf)


	//----- nvinfo : EIATTR_MERCURY_ISA_VERSION
	.align		4
.L_12:
        /*0028*/ 	.byte	0x03, 0x5f
        /*002a*/ 	.short	0x0101


	//----- nvinfo : EIATTR_VRC_CTA_INIT_COUNT
	.align		4
        /*002c*/ 	.byte	0x02, 0x4a
	.zero		1
	.zero		1


	//----- nvinfo : EIATTR_SYSCALL_OFFSETS
	.align		4
        /*0030*/ 	.byte	0x04, 0x46
        /*0032*/ 	.short	(.L_14 - .L_13)


	//   ....[0]....
.L_13:
        /*0034*/ 	.word	0x00000080


	//   ....[1]....
        /*0038*/ 	.word	0x000000f0


	//----- nvinfo : EIATTR_EXIT_INSTR_OFFSETS
	.align		4
.L_14:
        /*003c*/ 	.byte	0x04, 0x1c
        /*003e*/ 	.short	(.L_16 - .L_15)


	//   ....[0]....
.L_15:
        /*0040*/ 	.word	0x00000100


	//----- nvinfo : EIATTR_CBANK_PARAM_SIZE
	.align		4
.L_16:
        /*0044*/ 	.byte	0x03, 0x19
        /*0046*/ 	.short	0x0004


	//----- nvinfo : EIATTR_PARAM_CBANK
	.align		4
        /*0048*/ 	.byte	0x04, 0x0a
        /*004a*/ 	.short	(.L_18 - .L_17)
	.align		4
.L_17:
        /*004c*/ 	.word	index@(.nv.constant0._Z8MMKerneli)
        /*0050*/ 	.short	0x0380
        /*0052*/ 	.short	0x0004


	//----- nvinfo : EIATTR_SW_WAR
	.align		4
.L_18:
        /*0054*/ 	.byte	0x04, 0x36
        /*0056*/ 	.short	(.L_20 - .L_19)
.L_19:
        /*0058*/ 	.word	0x00000008
.L_20:


//--------------------- .nv.callgraph             --------------------------
	.section	.nv.callgraph,"",@"SHT_CUDA_CALLGRAPH"
	.align	4
	.sectionentsize	8
	.align		4
        /*0000*/ 	.word	0x00000000
	.align		4
        /*0004*/ 	.word	0xffffffff
	.align		4
        /*0008*/ 	.word	index@(_Z8MMKerneli)
	.align		4
        /*000c*/ 	.word	index@(vprintf)
	.align		4
        /*0010*/ 	.word	0x00000000
	.align		4
        /*0014*/ 	.word	0xfffffffe
	.align		4
        /*0018*/ 	.word	0x00000000
	.align		4
        /*001c*/ 	.word	0xfffffffd
	.align		4
        /*0020*/ 	.word	0x00000000
	.align		4
        /*0024*/ 	.word	0xfffffffc


//--------------------- .nv.constant4             --------------------------
	.section	.nv.constant4,"a",@progbits
	.align	8
	.align		8
.nv.constant4:
        /*0000*/ 	.dword	vprintf
	.align		8
        /*0008*/ 	.dword	$str


//--------------------- .text._Z8MMKerneli        --------------------------
	.section	.text._Z8MMKerneli,"ax",@progbits
	.align	128
        .global         _Z8MMKerneli
        .type           _Z8MMKerneli,@function
        .size           _Z8MMKerneli,(.L_x_3 - _Z8MMKerneli)
        .other          _Z8MMKerneli,@"STO_CUDA_ENTRY STV_DEFAULT"
_Z8MMKerneli:
.text._Z8MMKerneli:
[----:B------:R-:W0:Y:S01]  /*0000*/  LDC R1, c[0x0][0x37c] ;  /* 0x0000df00ff017b82 */ /* 0x000e220000000800 */
[----:B------:R-:W-:Y:S01]  /*0010*/  MOV R2, 0x0 ;  /* 0x0000000000027802 */ /* 0x000fe20000000f00 */
[----:B------:R-:W1:Y:S01]  /*0020*/  LDCU.64 UR4, c[0x4][0x8] ;  /* 0x01000100ff0477ac */ /* 0x000e620008000a00 */
[----:B------:R-:W-:-:S05]  /*0030*/  CS2R R6, SRZ ;  /* 0x0000000000067805 */ /* 0x000fca000001ff00 */
[----:B------:R2:W3:Y:S01]  /*0040*/  LDC.64 R8, c[0x4][R2] ;  /* 0x0100000002087b82 */ /* 0x0004e20000000a00 */
[----:B-1----:R-:W-:Y:S02]  /*0050*/  IMAD.U32 R4, RZ, RZ, UR4 ;  /* 0x00000004ff047e24 */ /* 0x002fe4000f8e00ff */
[----:B--2---:R-:W-:-:S07]  /*0060*/  IMAD.U32 R5, RZ, RZ, UR5 ;  /* 0x00000005ff057e24 */ /* 0x004fce000f8e00ff */
[----:B------:R-:W-:-:S07]  /*0070*/  LEPC R20, `(.L_x_0) ;  /* 0x000000001014794e */ /* 0x000fce0000000000 */
[----:B0--3--:R-:W-:Y:S05]  /*0080*/  CALL.ABS.NOINC R8 ;  /* 0x0000000008007343 */ /* 0x009fea0003c00000 */
.L_x_0:
[----:B------:R-:W0:Y:S01]  /*0090*/  LDC.64 R2, c[0x4][R2] ;  /* 0x0100000002027b82 */ /* 0x000e220000000a00 */
[----:B------:R-:W1:Y:S01]  /*00a0*/  LDCU.64 UR4, c[0x4][0x8] ;  /* 0x01000100ff0477ac */ /* 0x000e620008000a00 */
[----:B------:R-:W-:Y:S01]  /*00b0*/  CS2R R6, SRZ ;  /* 0x0000000000067805 */ /* 0x000fe2000001ff00 */
[----:B-1----:R-:W-:Y:S02]  /*00c0*/  IMAD.U32 R4, RZ, RZ, UR4 ;  /* 0x00000004ff047e24 */ /* 0x002fe4000f8e00ff */
[----:B------:R-:W-:-:S07]  /*00d0*/  IMAD.U32 R5, RZ, RZ, UR5 ;  /* 0x00000005ff057e24 */ /* 0x000fce000f8e00ff */
[----:B------:R-:W-:-:S07]  /*00e0*/  LEPC R20, `(.L_x_1) ;  /* 0x000000001014794e */ /* 0x000fce0000000000 */
[----:B0-----:R-:W-:Y:S05]  /*00f0*/  CALL.ABS.NOINC R2 ;  /* 0x0000000002007343 */ /* 0x001fea0003c00000 */
.L_x_1:
[----:B------:R-:W-:Y:S05]  /*0100*/  EXIT ;  /* 0x000000000000794d */ /* 0x000fea0003800000 */
.L_x_2:
[----:B------:R-:W-:-:S00]  /*0110*/  BRA `(.L_x_2) ;  /* 0xfffffffc00fc7947 */ /* 0x000fc0000383ffff */
[----:B------:R-:W-:-:S00]  /*0120*/  NOP ;  /* 0x0000000000007918 */ /* 0x000fc00000000000 */
        /* <DEDUP_REMOVED lines=13> */
.L_x_3:


//--------------------- .nv.global.init           --------------------------
	.section	.nv.global.init,"aw",@progbits
.nv.global.init:
	.type		$str,@object
	.size		$str,(.L_0 - $str)
$str:
        /*0000*/ 	.byte	0x77, 0x6f, 0x72, 0x6c, 0x64, 0x0a, 0x00
.L_0:


//--------------------- .nv.shared.reserved.0     --------------------------
	.section	.nv.shared.reserved.0,"aw",@nobits
	.weak		__nv_reservedSMEM_offset_0_alias
	.size		__nv_reservedSMEM_offset_0_alias, 0, 64
	.other		__nv_reservedSMEM_offset_0_alias,@"STO_CUDA_RESERVED_SHARED STV_DEFAULT"
__nv_reservedSMEM_offset_0_alias:
	.zero		0
	.zero		64


//--------------------- .nv.constant0._Z8MMKerneli --------------------------
	.section	.nv.constant0._Z8MMKerneli,"a",@progbits
	.sectionflags	@""
	.align	4
.nv.constant0._Z8MMKerneli:
	.zero		900


//--------------------- SYMBOLS --------------------------

	.type		.nv.reservedSmem.offset0,@object
	.size		.nv.reservedSmem.offset0,0x4
	.type		vprintf,@function
